	.headerflags	@"EF_CUDA_TEXMODE_UNIFIED EF_CUDA_64BIT_ADDRESS EF_CUDA_ACCELERATORS EF_CUDA_SM90 EF_CUDA_VIRTUAL_SM(EF_CUDA_SM90)"
	.elftype	@"ET_EXEC"


//--------------------- .nv.info                  --------------------------
	.section	.nv.info,"",@"SHT_CUDA_INFO"
	.align	4


	//----- nvinfo : EIATTR_REGCOUNT
	.align		4
        /*0000*/ 	.byte	0x04, 0x2f
        /*0002*/ 	.short	(.L_1 - .L_0)
	.align		4
.L_0:
        /*0004*/ 	.word	index@(triton_poi_fused_convolution_max_pool2d_with_indices_relu_10)
        /*0008*/ 	.word	0x00000022


	//----- nvinfo : EIATTR_MIN_STACK_SIZE
	.align		4
.L_1:
        /*000c*/ 	.byte	0x04, 0x12
        /*000e*/ 	.short	(.L_3 - .L_2)
	.align		4
.L_2:
        /*0010*/ 	.word	index@(triton_poi_fused_convolution_max_pool2d_with_indices_relu_10)
        /*0014*/ 	.word	0x00000000


	//----- nvinfo : EIATTR_FRAME_SIZE
	.align		4
.L_3:
        /*0018*/ 	.byte	0x04, 0x11
        /*001a*/ 	.short	(.L_5 - .L_4)
	.align		4
.L_4:
        /*001c*/ 	.word	index@(triton_poi_fused_convolution_max_pool2d_with_indices_relu_10)
        /*0020*/ 	.word	0x00000000


	//----- nvinfo : EIATTR_MIN_STACK_SIZE
	.align		4
.L_5:
        /*0024*/ 	.byte	0x04, 0x12
        /*0026*/ 	.short	(.L_7 - .L_6)
	.align		4
.L_6:
        /*0028*/ 	.word	index@(triton_poi_fused_convolution_max_pool2d_with_indices_relu_10)
        /*002c*/ 	.word	0x00000000
.L_7:


//--------------------- .nv.info.triton_poi_fused_convolution_max_pool2d_with_indices_relu_10 --------------------------
	.section	.nv.info.triton_poi_fused_convolution_max_pool2d_with_indices_relu_10,"",@"SHT_CUDA_INFO"
	.sectionflags	@""
	.align	4


	//----- nvinfo : EIATTR_CUDA_API_VERSION
	.align		4
        /*0000*/ 	.byte	0x04, 0x37
        /*0002*/ 	.short	(.L_9 - .L_8)
.L_8:
        /*0004*/ 	.word	0x0000007c


	//----- nvinfo : EIATTR_KPARAM_INFO
	.align		4
.L_9:
        /*0008*/ 	.byte	0x04, 0x17
        /*000a*/ 	.short	(.L_11 - .L_10)
.L_10:
        /*000c*/ 	.word	0x00000000
        /*0010*/ 	.short	0x0002
        /*0012*/ 	.short	0x0010
        /*0014*/ 	.byte	0x00, 0xf0, 0x11, 0x00


	//----- nvinfo : EIATTR_KPARAM_INFO
	.align		4
.L_11:
        /*0018*/ 	.byte	0x04, 0x17
        /*001a*/ 	.short	(.L_13 - .L_12)
.L_12:
        /*001c*/ 	.word	0x00000000
        /*0020*/ 	.short	0x0001
        /*0022*/ 	.short	0x0008
        /*0024*/ 	.byte	0x00, 0xf4, 0x21, 0x00


	//----- nvinfo : EIATTR_KPARAM_INFO
	.align		4
.L_13:
        /*0028*/ 	.byte	0x04, 0x17
        /*002a*/ 	.short	(.L_15 - .L_14)
.L_14:
        /*002c*/ 	.word	0x00000000
        /*0030*/ 	.short	0x0000
        /*0032*/ 	.short	0x0000
        /*0034*/ 	.byte	0x00, 0xf4, 0x21, 0x00


	//----- nvinfo : EIATTR_SPARSE_MMA_MASK
	.align		4
.L_15:
        /*0038*/ 	.byte	0x03, 0x50
        /*003a*/ 	.short	0x0000


	//----- nvinfo : EIATTR_MAXREG_COUNT
	.align		4
        /*003c*/ 	.byte	0x03, 0x1b
        /*003e*/ 	.short	0x00ff


	//----- nvinfo : EIATTR_EXIT_INSTR_OFFSETS
	.align		4
        /*0040*/ 	.byte	0x04, 0x1c
        /*0042*/ 	.short	(.L_17 - .L_16)


	//   ....[0]....
.L_16:
        /*0044*/ 	.word	0x00000840


	//----- nvinfo : EIATTR_REQNTID
	.align		4
.L_17:
        /*0048*/ 	.byte	0x04, 0x10
        /*004a*/ 	.short	(.L_19 - .L_18)
.L_18:
        /*004c*/ 	.word	0x00000080
        /*0050*/ 	.word	0x00000001
        /*0054*/ 	.word	0x00000001


	//----- nvinfo : EIATTR_CBANK_PARAM_SIZE
	.align		4
.L_19:
        /*0058*/ 	.byte	0x03, 0x19
        /*005a*/ 	.short	0x0014


	//----- nvinfo : EIATTR_PARAM_CBANK
	.align		4
        /*005c*/ 	.byte	0x04, 0x0a
        /*005e*/ 	.short	(.L_21 - .L_20)
	.align		4
.L_20:
        /*0060*/ 	.word	index@(.nv.constant0.triton_poi_fused_convolution_max_pool2d_with_indices_relu_10)
        /*0064*/ 	.short	0x0210
        /*0066*/ 	.short	0x0014


	//----- nvinfo : EIATTR_SW_WAR
	.align		4
.L_21:
        /*0068*/ 	.byte	0x04, 0x36
        /*006a*/ 	.short	(.L_23 - .L_22)
.L_22:
        /*006c*/ 	.word	0x00000008
.L_23:


//--------------------- .nv.callgraph             --------------------------
	.section	.nv.callgraph,"",@"SHT_CUDA_CALLGRAPH"
	.align	4
	.sectionentsize	8
	.align		4
        /*0000*/ 	.word	0x00000000
	.align		4
        /*0004*/ 	.word	0xffffffff
	.align		4
        /*0008*/ 	.word	0x00000000
	.align		4
        /*000c*/ 	.word	0xfffffffe
	.align		4
        /*0010*/ 	.word	0x00000000
	.align		4
        /*0014*/ 	.word	0xfffffffd
	.align		4
        /*0018*/ 	.word	0x00000000
	.align		4
        /*001c*/ 	.word	0xfffffffc


//--------------------- .text.triton_poi_fused_convolution_max_pool2d_with_indices_relu_10 --------------------------
	.section	.text.triton_poi_fused_convolution_max_pool2d_with_indices_relu_10,"ax",@progbits
	.align	128
        .global         triton_poi_fused_convolution_max_pool2d_with_indices_relu_10
        .type           triton_poi_fused_convolution_max_pool2d_with_indices_relu_10,@function
        .size           triton_poi_fused_convolution_max_pool2d_with_indices_relu_10,(.L_x_1 - triton_poi_fused_convolution_max_pool2d_with_indices_relu_10)
        .other          triton_poi_fused_convolution_max_pool2d_with_indices_relu_10,@"STO_CUDA_ENTRY STV_DEFAULT"
triton_poi_fused_convolution_max_pool2d_with_indices_relu_10:
.text.triton_poi_fused_convolution_max_pool2d_with_indices_relu_10:
[----:B------:R-:W-:Y:S01]  /*0000*/  LDC R1, c[0x0][0x28] ;  /* 0x00000a00ff017b82 */ /* 0x000fe20000000800 */
[----:B------:R-:W1:Y:S01]  /*0010*/  S2R R0, SR_TID.X ;  /* 0x0000000000007919 */ /* 0x000e620000002100 */
[----:B------:R-:W-:Y:S01]  /*0020*/  ULDC.64 UR4, c[0x0][0x208] ;  /* 0x0000820000047ab9 */ /* 0x000fe20000000a00 */
[----:B------:R-:W2:Y:S01]  /*0030*/  S2R R3, SR_CTAID.X ;  /* 0x0000000000037919 */ /* 0x000ea20000002500 */
[----:B-1----:R-:W-:Y:S01]  /*0040*/  IMAD.SHL.U32 R0, R0, 0x4, RZ ;  /* 0x0000000400007824 */ /* 0x002fe200078e00ff */
[----:B--2---:R-:W-:-:S04]  /*0050*/  SHF.R.S32.HI R5, RZ, 0x15, R3 ;  /* 0x00000015ff057819 */ /* 0x004fc80000011403 */
[----:B------:R-:W-:Y:S02]  /*0060*/  LOP3.LUT R0, R0, 0x1fc, RZ, 0xc0, !PT ;  /* 0x000001fc00007812 */ /* 0x000fe400078ec0ff */
[----:B------:R-:W-:-:S03]  /*0070*/  SGXT R5, R5, 0x1 ;  /* 0x000000010505781a */ /* 0x000fc60000000200 */
[----:B------:R-:W-:-:S05]  /*0080*/  IMAD R0, R3, 0x400, R0 ;  /* 0x0000040003007824 */ /* 0x000fca00078e0200 */
[----:B------:R-:W-:Y:S02]  /*0090*/  SHF.R.S32.HI R3, RZ, 0x1f, R0 ;  /* 0x0000001fff037819 */ /* 0x000fe40000011400 */
[-C--:B------:R-:W-:Y:S02]  /*00a0*/  LEA.HI R7, R5, R0.reuse, RZ, 0xb ;  /* 0x0000000005077211 */ /* 0x080fe400078f58ff */
[----:B------:R-:W-:Y:S02]  /*00b0*/  LEA.HI R4, R3, R0, RZ, 0x6 ;  /* 0x0000000003047211 */ /* 0x000fe400078f30ff */
[----:B------:R-:W1:Y:S01]  /*00c0*/  LDC.64 R2, c[0x0][0x210] ;  /* 0x00008400ff027b82 */ /* 0x000e620000000a00 */
[----:B------:R-:W-:Y:S01]  /*00d0*/  IMAD.SHL.U32 R9, R7, 0x4, RZ ;  /* 0x0000000407097824 */ /* 0x000fe200078e00ff */
[----:B------:R-:W-:Y:S02]  /*00e0*/  SHF.R.S32.HI R6, RZ, 0x6, R4 ;  /* 0x00000006ff067819 */ /* 0x000fe40000011404 */
[----:B------:R-:W-:-:S02]  /*00f0*/  LOP3.LUT R7, R4, 0xffffffc0, RZ, 0xc0, !PT ;  /* 0xffffffc004077812 */ /* 0x000fc400078ec0ff */
[----:B------:R-:W-:Y:S02]  /*0100*/  LEA.HI R8, R6, R6, RZ, 0x5 ;  /* 0x0000000606087211 */ /* 0x000fe400078f28ff */
[----:B------:R-:W-:Y:S01]  /*0110*/  LOP3.LUT R9, R9, 0xffffe000, RZ, 0xc0, !PT ;  /* 0xffffe00009097812 */ /* 0x000fe200078ec0ff */
[----:B------:R-:W-:Y:S01]  /*0120*/  IMAD.IADD R4, R0, 0x1, -R7 ;  /* 0x0000000100047824 */ /* 0x000fe200078e0a07 */
[----:B------:R-:W-:-:S03]  /*0130*/  LOP3.LUT R7, R8, 0x1ffffe0, RZ, 0xc0, !PT ;  /* 0x01ffffe008077812 */ /* 0x000fc600078ec0ff */
[----:B------:R-:W-:Y:S02]  /*0140*/  IMAD.IADD R8, R4, 0x1, R9 ;  /* 0x0000000104087824 */ /* 0x000fe400078e0209 */
[----:B------:R-:W-:-:S04]  /*0150*/  IMAD.IADD R7, R6, 0x1, -R7 ;  /* 0x0000000106077824 */ /* 0x000fc800078e0a07 */
[----:B------:R-:W-:-:S04]  /*0160*/  IMAD R7, R7, 0x80, R8 ;  /* 0x0000008007077824 */ /* 0x000fc800078e0208 */
[C---:B------:R-:W-:Y:S02]  /*0170*/  VIADD R13, R7.reuse, 0x40 ;  /* 0x00000040070d7836 */ /* 0x040fe40000000000 */
[----:B-1----:R-:W-:-:S04]  /*0180*/  IMAD.WIDE R20, R7, 0x4, R2 ;  /* 0x0000000407147825 */ /* 0x002fc800078e0202 */
[----:B------:R-:W-:Y:S02]  /*0190*/  IMAD.WIDE R12, R13, 0x4, R2 ;  /* 0x000000040d0c7825 */ /* 0x000fe400078e0202 */
[----:B------:R-:W2:Y:S04]  /*01a0*/  LDG.E.128 R20, desc[UR4][R20.64] ;  /* 0x0000000414147981 */ /* 0x000ea8000c1e1d00 */
[----:B------:R-:W2:Y:S01]  /*01b0*/  LDG.E.128 R12, desc[UR4][R12.64] ;  /* 0x000000040c0c7981 */ /* 0x000ea2000c1e1d00 */
[----:B------:R-:W-:-:S04]  /*01c0*/  VIADD R9, R7, 0x1000 ;  /* 0x0000100007097836 */ /* 0x000fc80000000000 */
[----:B------:R-:W-:-:S04]  /*01d0*/  IMAD.WIDE R8, R9, 0x4, R2 ;  /* 0x0000000409087825 */ /* 0x000fc800078e0202 */
[----:B------:R-:W-:Y:S02]  /*01e0*/  VIADD R6, R0, 0x200 ;  /* 0x0000020000067836 */ /* 0x000fe40000000000 */
[----:B------:R-:W3:Y:S01]  /*01f0*/  LDG.E.128 R8, desc[UR4][R8.64] ;  /* 0x0000000408087981 */ /* 0x000ee2000c1e1d00 */
[----:B------:R-:W-:Y:S02]  /*0200*/  VIADD R7, R7, 0x1040 ;  /* 0x0000104007077836 */ /* 0x000fe40000000000 */
[CC--:B------:R-:W-:Y:S02]  /*0210*/  LEA.HI R16, R5.reuse, R6.reuse, RZ, 0x6 ;  /* 0x0000000605107211 */ /* 0x0c0fe400078f30ff */
[----:B------:R-:W-:Y:S02]  /*0220*/  LEA.HI R5, R5, R6, RZ, 0xb ;  /* 0x0000000605057211 */ /* 0x000fe400078f58ff */
[----:B------:R-:W-:-:S03]  /*0230*/  SHF.R.S32.HI R16, RZ, 0x6, R16 ;  /* 0x00000006ff107819 */ /* 0x000fc60000011410 */
[----:B------:R-:W-:Y:S01]  /*0240*/  IMAD.SHL.U32 R6, R5, 0x4, RZ ;  /* 0x0000000405067824 */ /* 0x000fe200078e00ff */
[----:B------:R-:W-:-:S04]  /*0250*/  LEA.HI R5, R16, R16, RZ, 0x5 ;  /* 0x0000001010057211 */ /* 0x000fc800078f28ff */
[----:B------:R-:W-:Y:S02]  /*0260*/  LOP3.LUT R17, R6, 0xffffe000, RZ, 0xc0, !PT ;  /* 0xffffe00006117812 */ /* 0x000fe400078ec0ff */
[----:B------:R-:W-:-:S03]  /*0270*/  LOP3.LUT R5, R5, 0x1ffffe0, RZ, 0xc0, !PT ;  /* 0x01ffffe005057812 */ /* 0x000fc600078ec0ff */
[----:B------:R-:W-:Y:S02]  /*0280*/  IMAD.IADD R6, R4, 0x1, R17 ;  /* 0x0000000104067824 */ /* 0x000fe400078e0211 */
[----:B------:R-:W-:Y:S02]  /*0290*/  IMAD.IADD R25, R16, 0x1, -R5 ;  /* 0x0000000110197824 */ /* 0x000fe400078e0a05 */
[----:B------:R-:W-:-:S04]  /*02a0*/  IMAD.WIDE R4, R7, 0x4, R2 ;  /* 0x0000000407047825 */ /* 0x000fc800078e0202 */
[----:B------:R-:W-:Y:S02]  /*02b0*/  IMAD R25, R25, 0x80, R6 ;  /* 0x0000008019197824 */ /* 0x000fe400078e0206 */
[----:B------:R-:W4:Y:S02]  /*02c0*/  LDG.E.128 R4, desc[UR4][R4.64] ;  /* 0x0000000404047981 */ /* 0x000f24000c1e1d00 */
[C---:B------:R-:W-:Y:S02]  /*02d0*/  VIADD R17, R25.reuse, 0x40 ;  /* 0x0000004019117836 */ /* 0x040fe40000000000 */
[----:B------:R-:W-:-:S04]  /*02e0*/  IMAD.WIDE R28, R25, 0x4, R2 ;  /* 0x00000004191c7825 */ /* 0x000fc800078e0202 */
[----:B------:R-:W-:Y:S02]  /*02f0*/  IMAD.WIDE R16, R17, 0x4, R2 ;  /* 0x0000000411107825 */ /* 0x000fe400078e0202 */
[----:B------:R-:W5:Y:S04]  /*0300*/  LDG.E.128 R28, desc[UR4][R28.64] ;  /* 0x000000041c1c7981 */ /* 0x000f68000c1e1d00 */
[----:B------:R-:W5:Y:S01]  /*0310*/  LDG.E.128 R16, desc[UR4][R16.64] ;  /* 0x0000000410107981 */ /* 0x000f62000c1e1d00 */
[C---:B--2---:R-:W-:Y:S02]  /*0320*/  FSETP.GT.AND P0, PT, R12.reuse, R20, PT ;  /* 0x000000140c00720b */ /* 0x044fe40003f04000 */
[----:B------:R-:W-:Y:S02]  /*0330*/  FSETP.GT.AND P1, PT, R13, R21, PT ;  /* 0x000000150d00720b */ /* 0x000fe40003f24000 */
[----:B------:R-:W-:-:S02]  /*0340*/  FSETP.NAN.AND P2, PT, R12, R12, PT ;  /* 0x0000000c0c00720b */ /* 0x000fc40003f48000 */
[----:B------:R-:W-:-:S07]  /*0350*/  FSETP.NAN.AND P3, PT, R13, R13, PT ;  /* 0x0000000d0d00720b */ /* 0x000fce0003f68000 */
[----:B------:R-:W-:Y:S02]  /*0360*/  @!P0 FSEL R12, R12, R20, P2 ;  /* 0x000000140c0c8208 */ /* 0x000fe40001000000 */
[C---:B------:R-:W-:Y:S02]  /*0370*/  FSETP.GT.AND P0, PT, R14.reuse, R22, PT ;  /* 0x000000160e00720b */ /* 0x040fe40003f04000 */
[----:B------:R-:W-:Y:S02]  /*0380*/  FSETP.GT.AND P2, PT, R15, R23, PT ;  /* 0x000000170f00720b */ /* 0x000fe40003f44000 */
[----:B------:R-:W-:Y:S01]  /*0390*/  @!P1 FSEL R13, R13, R21, P3 ;  /* 0x000000150d0d9208 */ /* 0x000fe20001800000 */
[----:B------:R-:W-:Y:S01]  /*03a0*/  VIADD R21, R25, 0x1000 ;  /* 0x0000100019157836 */ /* 0x000fe20000000000 */
[----:B------:R-:W-:Y:S02]  /*03b0*/  FSETP.NAN.AND P1, PT, R14, R14, PT ;  /* 0x0000000e0e00720b */ /* 0x000fe40003f28000 */
[----:B------:R-:W-:Y:S01]  /*03c0*/  FSETP.NAN.AND P3, PT, R15, R15, PT ;  /* 0x0000000f0f00720b */ /* 0x000fe20003f68000 */
[----:B------:R-:W-:-:S04]  /*03d0*/  IMAD.WIDE R20, R21, 0x4, R2 ;  /* 0x0000000415147825 */ /* 0x000fc800078e0202 */
[----:B------:R-:W-:Y:S02]  /*03e0*/  @!P0 FSEL R14, R14, R22, P1 ;  /* 0x000000160e0e8208 */ /* 0x000fe40000800000 */
[----:B------:R-:W-:Y:S02]  /*03f0*/  @!P2 FSEL R15, R15, R23, P3 ;  /* 0x000000170f0fa208 */ /* 0x000fe40001800000 */
[----:B------:R-:W2:Y:S01]  /*0400*/  LDG.E.128 R20, desc[UR4][R20.64] ;  /* 0x0000000414147981 */ /* 0x000ea2000c1e1d00 */
[----:B------:R-:W-:-:S04]  /*0410*/  VIADD R25, R25, 0x1040 ;  /* 0x0000104019197836 */ /* 0x000fc80000000000 */
[----:B------:R-:W-:-:S05]  /*0420*/  IMAD.WIDE R2, R25, 0x4, R2 ;  /* 0x0000000419027825 */ /* 0x000fca00078e0202 */
[----:B------:R1:W2:Y:S01]  /*0430*/  LDG.E.128 R24, desc[UR4][R2.64] ;  /* 0x0000000402187981 */ /* 0x0002a2000c1e1d00 */
[-C--:B---3--:R-:W-:Y:S02]  /*0440*/  FSETP.NAN.AND P4, PT, R8, R8.reuse, PT ;  /* 0x000000080800720b */ /* 0x088fe40003f88000 */
[----:B------:R-:W-:Y:S02]  /*0450*/  FSETP.GEU.AND P0, PT, R12, R8, PT ;  /* 0x000000080c00720b */ /* 0x000fe40003f0e000 */
[-C--:B------:R-:W-:Y:S02]  /*0460*/  FSETP.NAN.AND P1, PT, R10, R10.reuse, PT ;  /* 0x0000000a0a00720b */ /* 0x080fe40003f28000 */
[----:B------:R-:W-:Y:S02]  /*0470*/  FSETP.GEU.AND P2, PT, R13, R9, PT ;  /* 0x000000090d00720b */ /* 0x000fe40003f4e000 */
[----:B------:R-:W-:Y:S01]  /*0480*/  FSETP.GEU.AND P3, PT, R14, R10, PT ;  /* 0x0000000a0e00720b */ /* 0x000fe20003f6e000 */
[----:B-1----:R-:W1:Y:S04]  /*0490*/  LDC.64 R2, c[0x0][0x218] ;  /* 0x00008600ff027b82 */ /* 0x002e680000000a00 */
[----:B------:R-:W-:-:S02]  /*04a0*/  @!P4 FSEL R8, R8, R12, !P0 ;  /* 0x0000000c0808c208 */ /* 0x000fc40004000000 */
[----:B------:R-:W-:Y:S02]  /*04b0*/  FSETP.NAN.AND P0, PT, R9, R9, PT ;  /* 0x000000090900720b */ /* 0x000fe40003f08000 */
[----:B------:R-:W-:Y:S02]  /*04c0*/  @!P1 FSEL R10, R10, R14, !P3 ;  /* 0x0000000e0a0a9208 */ /* 0x000fe40005800000 */
[----:B----4-:R-:W-:-:S09]  /*04d0*/  FSETP.NAN.AND P3, PT, R4, R4, PT ;  /* 0x000000040400720b */ /* 0x010fd20003f68000 */
[----:B------:R-:W-:Y:S02]  /*04e0*/  @!P0 FSEL R9, R9, R13, !P2 ;  /* 0x0000000d09098208 */ /* 0x000fe40005000000 */
[----:B------:R-:W-:Y:S02]  /*04f0*/  FSETP.NAN.AND P2, PT, R11, R11, PT ;  /* 0x0000000b0b00720b */ /* 0x000fe40003f48000 */
[----:B------:R-:W-:Y:S02]  /*0500*/  FSETP.NAN.AND P0, PT, R5, R5, PT ;  /* 0x000000050500720b */ /* 0x000fe40003f08000 */
[----:B------:R-:W-:Y:S02]  /*0510*/  FSETP.NAN.AND P1, PT, R6, R6, PT ;  /* 0x000000060600720b */ /* 0x000fe40003f28000 */
[----:B------:R-:W-:Y:S02]  /*0520*/  FSETP.GEU.AND P4, PT, R15, R11, PT ;  /* 0x0000000b0f00720b */ /* 0x000fe40003f8e000 */
[----:B------:R-:W-:-:S05]  /*0530*/  FSETP.GEU.AND P5, PT, R8, R4, PT ;  /* 0x000000040800720b */ /* 0x000fca0003fae000 */
[----:B------:R-:W-:Y:S02]  /*0540*/  @!P2 FSEL R11, R11, R15, !P4 ;  /* 0x0000000f0b0ba208 */ /* 0x000fe40006000000 */
[----:B------:R-:W-:Y:S02]  /*0550*/  FSETP.NAN.AND P2, PT, R7, R7, PT ;  /* 0x000000070700720b */ /* 0x000fe40003f48000 */
[----:B------:R-:W-:Y:S02]  /*0560*/  @!P3 SEL R4, R4, R8, !P5 ;  /* 0x000000080404b207 */ /* 0x000fe40006800000 */
[----:B-----5:R-:W-:Y:S02]  /*0570*/  FSETP.GT.AND P3, PT, R16, R28, PT ;  /* 0x0000001c1000720b */ /* 0x020fe40003f64000 */
[----:B------:R-:W-:Y:S02]  /*0580*/  FSETP.GEU.AND P4, PT, R9, R5, PT ;  /* 0x000000050900720b */ /* 0x000fe40003f8e000 */
[----:B------:R-:W-:-:S02]  /*0590*/  FSETP.GEU.AND P5, PT, R10, R6, PT ;  /* 0x000000060a00720b */ /* 0x000fc40003fae000 */
[----:B------:R-:W-:Y:S02]  /*05a0*/  @!P0 SEL R5, R5, R9, !P4 ;  /* 0x0000000905058207 */ /* 0x000fe40006000000 */
[----:B------:R-:W-:Y:S02]  /*05b0*/  @!P1 SEL R6, R6, R10, !P5 ;  /* 0x0000000a06069207 */ /* 0x000fe40006800000 */
[----:B------:R-:W-:Y:S02]  /*05c0*/  FSETP.GT.AND P1, PT, R17, R29, PT ;  /* 0x0000001d1100720b */ /* 0x000fe40003f24000 */
[----:B------:R-:W-:Y:S02]  /*05d0*/  FSETP.GT.AND P0, PT, R18, R30, PT ;  /* 0x0000001e1200720b */ /* 0x000fe40003f04000 */
[----:B------:R-:W-:Y:S02]  /*05e0*/  FSETP.GEU.AND P5, PT, R11, R7, PT ;  /* 0x000000070b00720b */ /* 0x000fe40003fae000 */
[----:B------:R-:W-:-:S02]  /*05f0*/  FSETP.NAN.AND P4, PT, R16, R16, PT ;  /* 0x000000101000720b */ /* 0x000fc40003f88000 */
[----:B------:R-:W-:Y:S02]  /*0600*/  @!P2 SEL R7, R7, R11, !P5 ;  /* 0x0000000b0707a207 */ /* 0x000fe40006800000 */
[----:B------:R-:W-:Y:S02]  /*0610*/  @!P3 FSEL R16, R16, R28, P4 ;  /* 0x0000001c1010b208 */ /* 0x000fe40002000000 */
[----:B------:R-:W-:Y:S02]  /*0620*/  FSETP.NAN.AND P4, PT, R17, R17, PT ;  /* 0x000000111100720b */ /* 0x000fe40003f88000 */
[----:B------:R-:W-:Y:S02]  /*0630*/  FSETP.GT.AND P3, PT, R19, R31, PT ;  /* 0x0000001f1300720b */ /* 0x000fe40003f64000 */
[----:B------:R-:W-:Y:S02]  /*0640*/  FSETP.NAN.AND P5, PT, R18, R18, PT ;  /* 0x000000121200720b */ /* 0x000fe40003fa8000 */
[----:B------:R-:W-:-:S02]  /*0650*/  @!P1 FSEL R17, R17, R29, P4 ;  /* 0x0000001d11119208 */ /* 0x000fc40002000000 */
[----:B------:R-:W-:Y:S02]  /*0660*/  @!P0 FSEL R18, R18, R30, P5 ;  /* 0x0000001e12128208 */ /* 0x000fe40002800000 */
[----:B------:R-:W-:-:S05]  /*0670*/  FSETP.NAN.AND P4, PT, R19, R19, PT ;  /* 0x000000131300720b */ /* 0x000fca0003f88000 */
[----:B------:R-:W-:Y:S01]  /*0680*/  @!P3 FSEL R19, R19, R31, P4 ;  /* 0x0000001f1313b208 */ /* 0x000fe20002000000 */
[----:B-1----:R-:W-:-:S05]  /*0690*/  IMAD.WIDE R2, R0, 0x4, R2 ;  /* 0x0000000400027825 */ /* 0x002fca00078e0202 */
[----:B------:R-:W-:Y:S01]  /*06a0*/  STG.E.128 desc[UR4][R2.64], R4 ;  /* 0x0000000402007986 */ /* 0x000fe2000c101d04 */
[----:B--2---:R-:W-:Y:S02]  /*06b0*/  FSETP.NAN.AND P2, PT, R20, R20, PT ;  /* 0x000000141400720b */ /* 0x004fe40003f48000 */
[-C--:B------:R-:W-:Y:S02]  /*06c0*/  FSETP.NAN.AND P0, PT, R21, R21.reuse, PT ;  /* 0x000000151500720b */ /* 0x080fe40003f08000 */
[----:B------:R-:W-:Y:S02]  /*06d0*/  FSETP.NAN.AND P1, PT, R22, R22, PT ;  /* 0x000000161600720b */ /* 0x000fe40003f28000 */
[----:B------:R-:W-:Y:S02]  /*06e0*/  FSETP.GEU.AND P5, PT, R16, R20, PT ;  /* 0x000000141000720b */ /* 0x000fe40003fae000 */
[----:B------:R-:W-:-:S05]  /*06f0*/  FSETP.GEU.AND P4, PT, R17, R21, PT ;  /* 0x000000151100720b */ /* 0x000fca0003f8e000 */
[----:B------:R-:W-:Y:S02]  /*0700*/  @!P2 FSEL R20, R20, R16, !P5 ;  /* 0x000000101414a208 */ /* 0x000fe40006800000 */
[----:B------:R-:W-:Y:S02]  /*0710*/  FSETP.NAN.AND P2, PT, R23, R23, PT ;  /* 0x000000171700720b */ /* 0x000fe40003f48000 */
[----:B------:R-:W-:Y:S02]  /*0720*/  FSETP.NAN.AND P3, PT, R24, R24, PT ;  /* 0x000000181800720b */ /* 0x000fe40003f68000 */
[----:B------:R-:W-:Y:S02]  /*0730*/  FSETP.GEU.AND P5, PT, R18, R22, PT ;  /* 0x000000161200720b */ /* 0x000fe40003fae000 */
[----:B------:R-:W-:Y:S02]  /*0740*/  @!P0 FSEL R21, R21, R17, !P4 ;  /* 0x0000001115158208 */ /* 0x000fe40006000000 */
[----:B------:R-:W-:-:S02]  /*0750*/  @!P1 FSEL R22, R22, R18, !P5 ;  /* 0x0000001216169208 */ /* 0x000fc40006800000 */
[----:B------:R-:W-:Y:S02]  /*0760*/  FSETP.NAN.AND P0, PT, R25, R25, PT ;  /* 0x000000191900720b */ /* 0x000fe40003f08000 */
[----:B------:R-:W-:Y:S02]  /*0770*/  FSETP.NAN.AND P4, PT, R26, R26, PT ;  /* 0x0000001a1a00720b */ /* 0x000fe40003f88000 */
[----:B------:R-:W-:Y:S02]  /*0780*/  FSETP.NAN.AND P1, PT, R27, R27, PT ;  /* 0x0000001b1b00720b */ /* 0x000fe40003f28000 */
[----:B------:R-:W-:Y:S02]  /*0790*/  FSETP.GEU.AND P5, PT, R19, R23, PT ;  /* 0x000000171300720b */ /* 0x000fe40003fae000 */
[----:B------:R-:W-:Y:S02]  /*07a0*/  FSETP.GEU.AND P6, PT, R20, R24, PT ;  /* 0x000000181400720b */ /* 0x000fe40003fce000 */
[----:B------:R-:W-:-:S02]  /*07b0*/  @!P2 FSEL R23, R23, R19, !P5 ;  /* 0x000000131717a208 */ /* 0x000fc40006800000 */
[----:B------:R-:W-:Y:S02]  /*07c0*/  @!P3 SEL R24, R24, R20, !P6 ;  /* 0x000000141818b207 */ /* 0x000fe40007000000 */
[----:B------:R-:W-:Y:S02]  /*07d0*/  FSETP.GEU.AND P2, PT, R21, R25, PT ;  /* 0x000000191500720b */ /* 0x000fe40003f4e000 */
[----:B------:R-:W-:Y:S02]  /*07e0*/  FSETP.GEU.AND P3, PT, R22, R26, PT ;  /* 0x0000001a1600720b */ /* 0x000fe40003f6e000 */
[----:B------:R-:W-:Y:S02]  /*07f0*/  FSETP.GEU.AND P5, PT, R23, R27, PT ;  /* 0x0000001b1700720b */ /* 0x000fe40003fae000 */
[----:B------:R-:W-:Y:S02]  /*0800*/  @!P0 SEL R25, R25, R21, !P2 ;  /* 0x0000001519198207 */ /* 0x000fe40005000000 */
[----:B------:R-:W-:-:S02]  /*0810*/  @!P4 SEL R26, R26, R22, !P3 ;  /* 0x000000161a1ac207 */ /* 0x000fc40005800000 */
[----:B------:R-:W-:-:S05]  /*0820*/  @!P1 SEL R27, R27, R23, !P5 ;  /* 0x000000171b1b9207 */ /* 0x000fca0006800000 */
[----:B------:R-:W-:Y:S01]  /*0830*/  STG.E.128 desc[UR4][R2.64+0x800], R24 ;  /* 0x0008001802007986 */ /* 0x000fe2000c101d04 */
[----:B------:R-:W-:Y:S05]  /*0840*/  EXIT ;  /* 0x000000000000794d */ /* 0x000fea0003800000 */
.L_x_0:
[----:B------:R-:W-:-:S00]  /*0850*/  BRA `(.L_x_0) ;  /* 0xfffffffc00fc7947 */ /* 0x000fc0000383ffff */
[----:B------:R-:W-:-:S00]  /*0860*/  NOP ;  /* 0x0000000000007918 */ /* 0x000fc00000000000 */
        /* <DEDUP_REMOVED lines=9> */
.L_x_1:


//--------------------- .nv.constant0.triton_poi_fused_convolution_max_pool2d_with_indices_relu_10 --------------------------
	.section	.nv.constant0.triton_poi_fused_convolution_max_pool2d_with_indices_relu_10,"a",@progbits
	.sectionflags	@""
	.align	4
.nv.constant0.triton_poi_fused_convolution_max_pool2d_with_indices_relu_10:
	.zero		548
